//
// Generated by NVIDIA NVVM Compiler
//
// Compiler Build ID: CL-36424714
// Cuda compilation tools, release 13.0, V13.0.88
// Based on NVVM 20.0.0
//

.version 9.0
.target sm_100
.address_size 64

	// .globl	_Z12topk_softmaxPKfPiPfi
// _ZZ12topk_softmaxPKfPiPfiE5local has been demoted

.visible .entry _Z12topk_softmaxPKfPiPfi(
	.param .u64 .ptr .align 1 _Z12topk_softmaxPKfPiPfi_param_0,
	.param .u64 .ptr .align 1 _Z12topk_softmaxPKfPiPfi_param_1,
	.param .u64 .ptr .align 1 _Z12topk_softmaxPKfPiPfi_param_2,
	.param .u32 _Z12topk_softmaxPKfPiPfi_param_3
)
{
	.local .align 8 .b8 	__local_depot0[16];
	.reg .b64 	%SP;
	.reg .b64 	%SPL;
	.reg .pred 	%p<26>;
	.reg .b32 	%r<34>;
	.reg .b32 	%f<72>;
	.reg .b64 	%rd<95>;
	// demoted variable
	.shared .align 4 .b8 _ZZ12topk_softmaxPKfPiPfiE5local[32];
	mov.u64 	%SPL, __local_depot0;
	cvta.local.u64 	%SP, %SPL;
	ld.param.u64 	%rd18, [_Z12topk_softmaxPKfPiPfi_param_0];
	ld.param.u64 	%rd19, [_Z12topk_softmaxPKfPiPfi_param_1];
	ld.param.u64 	%rd20, [_Z12topk_softmaxPKfPiPfi_param_2];
	ld.param.u32 	%r4, [_Z12topk_softmaxPKfPiPfi_param_3];
	add.u64 	%rd82, %SP, 0;
	cvta.to.local.u64 	%rd1, %rd82;
	add.u64 	%rd22, %SP, 4;
	add.u64 	%rd2, %SPL, 4;
	add.u64 	%rd3, %SPL, 8;
	mov.u32 	%r1, %ctaid.x;
	setp.ge.s32 	%p1, %r1, %r4;
	@%p1 bra 	$L__BB0_42;
	mov.u32 	%r2, %tid.x;
	setp.gt.u32 	%p2, %r2, 7;
	@%p2 bra 	$L__BB0_3;
	shl.b32 	%r5, %r1, 3;
	add.s32 	%r6, %r5, %r2;
	cvta.to.global.u64 	%rd24, %rd18;
	mul.wide.u32 	%rd25, %r6, 4;
	add.s64 	%rd26, %rd24, %rd25;
	ld.global.f32 	%f27, [%rd26];
	shl.b32 	%r7, %r2, 2;
	mov.u32 	%r8, _ZZ12topk_softmaxPKfPiPfiE5local;
	add.s32 	%r9, %r8, %r7;
	st.shared.f32 	[%r9], %f27;
$L__BB0_3:
	bar.sync 	0;
	setp.ne.s32 	%p3, %r2, 0;
	@%p3 bra 	$L__BB0_42;
	mov.b32 	%r11, -8388608;
	st.local.u32 	[%rd1], %r11;
	st.local.u32 	[%rd2], %r11;
	mov.b32 	%r33, -1;
	st.local.v2.u32 	[%rd3], {%r33, %r33};
	ld.shared.f32 	%f1, [_ZZ12topk_softmaxPKfPiPfiE5local];
	setp.equ.f32 	%p4, %f1, 0fFF800000;
	mov.f32 	%f64, 0fFF800000;
	@%p4 bra 	$L__BB0_6;
	st.local.f32 	[%rd1], %f1;
	mov.b32 	%r33, 0;
	st.local.u32 	[%rd3], %r33;
	mov.f32 	%f64, %f1;
$L__BB0_6:
	ld.shared.f32 	%f3, [_ZZ12topk_softmaxPKfPiPfiE5local+4];
	setp.gt.f32 	%p5, %f3, %f64;
	mov.b64 	%rd81, 0;
	@%p5 bra 	$L__BB0_8;
	setp.equ.f32 	%p6, %f3, 0fFF800000;
	mov.b64 	%rd81, 1;
	mov.u64 	%rd82, %rd22;
	@%p6 bra 	$L__BB0_11;
$L__BB0_8:
	setp.leu.f32 	%p7, %f3, %f64;
	@%p7 bra 	$L__BB0_10;
	st.local.f32 	[%rd2], %f64;
	st.local.u32 	[%rd3+4], %r33;
$L__BB0_10:
	cvta.to.local.u64 	%rd31, %rd82;
	st.local.f32 	[%rd31], %f3;
	shl.b64 	%rd32, %rd81, 2;
	add.s64 	%rd33, %rd3, %rd32;
	mov.b32 	%r13, 1;
	st.local.u32 	[%rd33], %r13;
	ld.local.f32 	%f64, [%rd1];
$L__BB0_11:
	ld.shared.f32 	%f6, [_ZZ12topk_softmaxPKfPiPfiE5local+8];
	setp.gt.f32 	%p8, %f6, %f64;
	add.u64 	%rd84, %SP, 0;
	mov.b64 	%rd83, 0;
	@%p8 bra 	$L__BB0_13;
	ld.local.f32 	%f29, [%rd2];
	setp.leu.f32 	%p9, %f6, %f29;
	add.u64 	%rd84, %SP, 4;
	mov.b64 	%rd83, 1;
	@%p9 bra 	$L__BB0_16;
$L__BB0_13:
	setp.leu.f32 	%p10, %f6, %f64;
	@%p10 bra 	$L__BB0_15;
	st.local.f32 	[%rd2], %f64;
	ld.local.u32 	%r14, [%rd3];
	st.local.u32 	[%rd3+4], %r14;
$L__BB0_15:
	cvta.to.local.u64 	%rd38, %rd84;
	st.local.f32 	[%rd38], %f6;
	shl.b64 	%rd39, %rd83, 2;
	add.s64 	%rd40, %rd3, %rd39;
	mov.b32 	%r15, 2;
	st.local.u32 	[%rd40], %r15;
	ld.local.f32 	%f64, [%rd1];
$L__BB0_16:
	ld.shared.f32 	%f9, [_ZZ12topk_softmaxPKfPiPfiE5local+12];
	setp.gt.f32 	%p11, %f9, %f64;
	add.u64 	%rd86, %SP, 0;
	mov.b64 	%rd85, 0;
	@%p11 bra 	$L__BB0_18;
	ld.local.f32 	%f30, [%rd2];
	setp.leu.f32 	%p12, %f9, %f30;
	add.u64 	%rd86, %SP, 4;
	mov.b64 	%rd85, 1;
	@%p12 bra 	$L__BB0_21;
$L__BB0_18:
	setp.leu.f32 	%p13, %f9, %f64;
	@%p13 bra 	$L__BB0_20;
	st.local.f32 	[%rd2], %f64;
	ld.local.u32 	%r16, [%rd3];
	st.local.u32 	[%rd3+4], %r16;
$L__BB0_20:
	cvta.to.local.u64 	%rd45, %rd86;
	st.local.f32 	[%rd45], %f9;
	shl.b64 	%rd46, %rd85, 2;
	add.s64 	%rd47, %rd3, %rd46;
	mov.b32 	%r17, 3;
	st.local.u32 	[%rd47], %r17;
	ld.local.f32 	%f64, [%rd1];
$L__BB0_21:
	ld.shared.f32 	%f12, [_ZZ12topk_softmaxPKfPiPfiE5local+16];
	setp.gt.f32 	%p14, %f12, %f64;
	add.u64 	%rd88, %SP, 0;
	mov.b64 	%rd87, 0;
	@%p14 bra 	$L__BB0_23;
	ld.local.f32 	%f31, [%rd2];
	setp.leu.f32 	%p15, %f12, %f31;
	add.u64 	%rd88, %SP, 4;
	mov.b64 	%rd87, 1;
	@%p15 bra 	$L__BB0_26;
$L__BB0_23:
	setp.leu.f32 	%p16, %f12, %f64;
	@%p16 bra 	$L__BB0_25;
	st.local.f32 	[%rd2], %f64;
	ld.local.u32 	%r18, [%rd3];
	st.local.u32 	[%rd3+4], %r18;
$L__BB0_25:
	cvta.to.local.u64 	%rd52, %rd88;
	st.local.f32 	[%rd52], %f12;
	shl.b64 	%rd53, %rd87, 2;
	add.s64 	%rd54, %rd3, %rd53;
	mov.b32 	%r19, 4;
	st.local.u32 	[%rd54], %r19;
	ld.local.f32 	%f64, [%rd1];
$L__BB0_26:
	ld.shared.f32 	%f15, [_ZZ12topk_softmaxPKfPiPfiE5local+20];
	setp.gt.f32 	%p17, %f15, %f64;
	add.u64 	%rd90, %SP, 0;
	mov.b64 	%rd89, 0;
	@%p17 bra 	$L__BB0_28;
	ld.local.f32 	%f32, [%rd2];
	setp.leu.f32 	%p18, %f15, %f32;
	add.u64 	%rd90, %SP, 4;
	mov.b64 	%rd89, 1;
	@%p18 bra 	$L__BB0_31;
$L__BB0_28:
	setp.leu.f32 	%p19, %f15, %f64;
	@%p19 bra 	$L__BB0_30;
	st.local.f32 	[%rd2], %f64;
	ld.local.u32 	%r20, [%rd3];
	st.local.u32 	[%rd3+4], %r20;
$L__BB0_30:
	cvta.to.local.u64 	%rd59, %rd90;
	st.local.f32 	[%rd59], %f15;
	shl.b64 	%rd60, %rd89, 2;
	add.s64 	%rd61, %rd3, %rd60;
	mov.b32 	%r21, 5;
	st.local.u32 	[%rd61], %r21;
	ld.local.f32 	%f64, [%rd1];
$L__BB0_31:
	ld.shared.f32 	%f18, [_ZZ12topk_softmaxPKfPiPfiE5local+24];
	setp.gt.f32 	%p20, %f18, %f64;
	add.u64 	%rd92, %SP, 0;
	mov.b64 	%rd91, 0;
	@%p20 bra 	$L__BB0_33;
	ld.local.f32 	%f33, [%rd2];
	setp.leu.f32 	%p21, %f18, %f33;
	add.u64 	%rd92, %SP, 4;
	mov.b64 	%rd91, 1;
	@%p21 bra 	$L__BB0_36;
$L__BB0_33:
	setp.leu.f32 	%p22, %f18, %f64;
	@%p22 bra 	$L__BB0_35;
	st.local.f32 	[%rd2], %f64;
	ld.local.u32 	%r22, [%rd3];
	st.local.u32 	[%rd3+4], %r22;
$L__BB0_35:
	cvta.to.local.u64 	%rd66, %rd92;
	st.local.f32 	[%rd66], %f18;
	shl.b64 	%rd67, %rd91, 2;
	add.s64 	%rd68, %rd3, %rd67;
	mov.b32 	%r23, 6;
	st.local.u32 	[%rd68], %r23;
	ld.local.f32 	%f64, [%rd1];
$L__BB0_36:
	ld.shared.f32 	%f21, [_ZZ12topk_softmaxPKfPiPfiE5local+28];
	setp.gt.f32 	%p23, %f21, %f64;
	add.u64 	%rd94, %SP, 0;
	mov.b64 	%rd93, 0;
	@%p23 bra 	$L__BB0_38;
	ld.local.f32 	%f70, [%rd2];
	setp.leu.f32 	%p24, %f21, %f70;
	add.u64 	%rd94, %SP, 4;
	mov.b64 	%rd93, 1;
	@%p24 bra 	$L__BB0_41;
$L__BB0_38:
	setp.leu.f32 	%p25, %f21, %f64;
	@%p25 bra 	$L__BB0_40;
	st.local.f32 	[%rd2], %f64;
	ld.local.u32 	%r24, [%rd3];
	st.local.u32 	[%rd3+4], %r24;
$L__BB0_40:
	cvta.to.local.u64 	%rd73, %rd94;
	st.local.f32 	[%rd73], %f21;
	shl.b64 	%rd74, %rd93, 2;
	add.s64 	%rd75, %rd3, %rd74;
	mov.b32 	%r25, 7;
	st.local.u32 	[%rd75], %r25;
	ld.local.f32 	%f64, [%rd1];
	ld.local.f32 	%f70, [%rd2];
$L__BB0_41:
	max.f32 	%f34, %f64, %f70;
	sub.f32 	%f35, %f64, %f34;
	fma.rn.f32 	%f36, %f35, 0f3BBB989D, 0f3F000000;
	cvt.sat.f32.f32 	%f37, %f36;
	mov.f32 	%f38, 0f4B400001;
	mov.f32 	%f39, 0f437C0000;
	fma.rm.f32 	%f40, %f37, %f39, %f38;
	add.f32 	%f41, %f40, 0fCB40007F;
	neg.f32 	%f42, %f41;
	fma.rn.f32 	%f43, %f35, 0f3FB8AA3B, %f42;
	fma.rn.f32 	%f44, %f35, 0f32A57060, %f43;
	mov.b32 	%r26, %f40;
	shl.b32 	%r27, %r26, 23;
	mov.b32 	%f45, %r27;
	ex2.approx.ftz.f32 	%f46, %f44;
	mul.f32 	%f47, %f46, %f45;
	add.f32 	%f48, %f47, 0f00000000;
	sub.f32 	%f49, %f70, %f34;
	fma.rn.f32 	%f50, %f49, 0f3BBB989D, 0f3F000000;
	cvt.sat.f32.f32 	%f51, %f50;
	fma.rm.f32 	%f52, %f51, %f39, %f38;
	add.f32 	%f53, %f52, 0fCB40007F;
	neg.f32 	%f54, %f53;
	fma.rn.f32 	%f55, %f49, 0f3FB8AA3B, %f54;
	fma.rn.f32 	%f56, %f49, 0f32A57060, %f55;
	mov.b32 	%r28, %f52;
	shl.b32 	%r29, %r28, 23;
	mov.b32 	%f57, %r29;
	ex2.approx.ftz.f32 	%f58, %f56;
	mul.f32 	%f59, %f58, %f57;
	add.f32 	%f60, %f48, %f59;
	shl.b32 	%r30, %r1, 1;
	ld.local.v2.u32 	{%r31, %r32}, [%rd3];
	cvta.to.global.u64 	%rd76, %rd19;
	mul.wide.u32 	%rd77, %r30, 4;
	add.s64 	%rd78, %rd76, %rd77;
	st.global.u32 	[%rd78], %r31;
	div.rn.f32 	%f61, %f47, %f60;
	cvta.to.global.u64 	%rd79, %rd20;
	add.s64 	%rd80, %rd79, %rd77;
	st.global.f32 	[%rd80], %f61;
	st.global.u32 	[%rd78+4], %r32;
	div.rn.f32 	%f62, %f59, %f60;
	st.global.f32 	[%rd80+4], %f62;
$L__BB0_42:
	ret;

}


// ===== COMPILED SASS (sm_100) =====

	.target	sm_100

	.elftype	@"ET_EXEC"


//--------------------- .note.nv.tkinfo           --------------------------
	.section	.note.nv.tkinfo,"",@"SHT_NOTE"
	.sectionflags	@"SHF_NOTE_NV_TKINFO"
	.tkinfo
        /*0018*/ 	.word	0x00000002
        /*0030*/ 	.string	""
        /*0030*/ 	.string	"ptxas"
        /*0030*/ 	.string	"Cuda compilation tools, release 13.0, V13.0.88"
        /*0030*/ 	.string	"Build cuda_13.0.r13.0/compiler.36424714_0"
        /*0030*/ 	.string	"-arch sm_100 -m 64 "



//--------------------- .note.nv.cuinfo           --------------------------
	.section	.note.nv.cuinfo,"",@"SHT_NOTE"
	.sectionflags	@"SHF_NOTE_NV_CUINFO"
        /*0018*/ 	.short	0x0002
        /*001a*/ 	.short	0x0064
        /*001c*/ 	.short	0x0082
	.zero		2


//--------------------- .nv.info                  --------------------------
	.section	.nv.info,"",@"SHT_CUDA_INFO"
	.align	4


	//----- nvinfo : EIATTR_REGCOUNT
	.align		4
        /*0000*/ 	.byte	0x04, 0x2f
        /*0002*/ 	.short	(.L_1 - .L_0)
	.align		4
.L_0:
        /*0004*/ 	.word	index@(_Z12topk_softmaxPKfPiPfi)
        /*0008*/ 	.word	0x00000016


	//----- nvinfo : EIATTR_FRAME_SIZE
	.align		4
.L_1:
        /*000c*/ 	.byte	0x04, 0x11
        /*000e*/ 	.short	(.L_3 - .L_2)
	.align		4
.L_2:
        /*0010*/ 	.word	index@($__internal_0_$__cuda_sm3x_div_rn_noftz_f32_slowpath)
        /*0014*/ 	.word	0x00000010


	//----- nvinfo : EIATTR_FRAME_SIZE
	.align		4
.L_3:
        /*0018*/ 	.byte	0x04, 0x11
        /*001a*/ 	.short	(.L_5 - .L_4)
	.align		4
.L_4:
        /*001c*/ 	.word	index@(_Z12topk_softmaxPKfPiPfi)
        /*0020*/ 	.word	0x00000010


	//----- nvinfo : EIATTR_MIN_STACK_SIZE
	.align		4
.L_5:
        /*0024*/ 	.byte	0x04, 0x12
        /*0026*/ 	.short	(.L_7 - .L_6)
	.align		4
.L_6:
        /*0028*/ 	.word	index@(_Z12topk_softmaxPKfPiPfi)
        /*002c*/ 	.word	0x00000010
.L_7:


//--------------------- .nv.compat                --------------------------
	.section	.nv.compat,"",@"SHT_CUDA_COMPAT_INFO"
	.align	4
        /*0000*/ 	.byte	0x02, 0x09, 0x00, 0x00, 0x02, 0x02, 0x01, 0x00, 0x02, 0x05, 0x05, 0x00, 0x03, 0x07, 0x01, 0x01
        /*0010*/ 	.byte	0x02, 0x03, 0x00, 0x00, 0x02, 0x06, 0x01, 0x00, 0x04, 0x0b, 0x08, 0x00, 0x01, 0x00, 0x00, 0x00
        /*0020*/ 	.byte	0x00, 0x00, 0x00, 0x00


//--------------------- .nv.info._Z12topk_softmaxPKfPiPfi --------------------------
	.section	.nv.info._Z12topk_softmaxPKfPiPfi,"",@"SHT_CUDA_INFO"
	.sectionflags	@""
	.align	4


	//----- nvinfo : EIATTR_CUDA_API_VERSION
	.align		4
        /*0000*/ 	.byte	0x04, 0x37
        /*0002*/ 	.short	(.L_9 - .L_8)
.L_8:
        /*0004*/ 	.word	0x00000082


	//----- nvinfo : EIATTR_KPARAM_INFO
	.align		4
.L_9:
        /*0008*/ 	.byte	0x04, 0x17
        /*000a*/ 	.short	(.L_11 - .L_10)
.L_10:
        /*000c*/ 	.word	0x00000000
        /*0010*/ 	.short	0x0003
        /*0012*/ 	.short	0x0018
        /*0014*/ 	.byte	0x00, 0xf0, 0x11, 0x00


	//----- nvinfo : EIATTR_KPARAM_INFO
	.align		4
.L_11:
        /*0018*/ 	.byte	0x04, 0x17
        /*001a*/ 	.short	(.L_13 - .L_12)
.L_12:
        /*001c*/ 	.word	0x00000000
        /*0020*/ 	.short	0x0002
        /*0022*/ 	.short	0x0010
        /*0024*/ 	.byte	0x00, 0xf5, 0x21, 0x00


	//----- nvinfo : EIATTR_KPARAM_INFO
	.align		4
.L_13:
        /*0028*/ 	.byte	0x04, 0x17
        /*002a*/ 	.short	(.L_15 - .L_14)
.L_14:
        /*002c*/ 	.word	0x00000000
        /*0030*/ 	.short	0x0001
        /*0032*/ 	.short	0x0008
        /*0034*/ 	.byte	0x00, 0xf5, 0x21, 0x00


	//----- nvinfo : EIATTR_KPARAM_INFO
	.align		4
.L_15:
        /*0038*/ 	.byte	0x04, 0x17
        /*003a*/ 	.short	(.L_17 - .L_16)
.L_16:
        /*003c*/ 	.word	0x00000000
        /*0040*/ 	.short	0x0000
        /*0042*/ 	.short	0x0000
        /*0044*/ 	.byte	0x00, 0xf5, 0x21, 0x00


	//----- nvinfo : EIATTR_SPARSE_MMA_MASK
	.align		4
.L_17:
        /*0048*/ 	.byte	0x03, 0x50
        /*004a*/ 	.short	0x0000


	//----- nvinfo : EIATTR_MAXREG_COUNT
	.align		4
        /*004c*/ 	.byte	0x03, 0x1b
        /*004e*/ 	.short	0x00ff


	//----- nvinfo : EIATTR_NUM_BARRIERS
	.align		4
        /*0050*/ 	.byte	0x02, 0x4c
        /*0052*/ 	.byte	0x01
	.zero		1


	//----- nvinfo : EIATTR_MERCURY_ISA_VERSION
	.align		4
        /*0054*/ 	.byte	0x03, 0x5f
        /*0056*/ 	.short	0x0101


	//----- nvinfo : EIATTR_VRC_CTA_INIT_COUNT
	.align		4
        /*0058*/ 	.byte	0x02, 0x4a
	.zero		1
	.zero		1


	//----- nvinfo : EIATTR_EXIT_INSTR_OFFSETS
	.align		4
        /*005c*/ 	.byte	0x04, 0x1c
        /*005e*/ 	.short	(.L_19 - .L_18)


	//   ....[0]....
.L_18:
        /*0060*/ 	.word	0x00000050


	//   ....[1]....
        /*0064*/ 	.word	0x00000190


	//   ....[2]....
        /*0068*/ 	.word	0x00000e10


	//----- nvinfo : EIATTR_CRS_STACK_SIZE
	.align		4
.L_19:
        /*006c*/ 	.byte	0x04, 0x1e
        /*006e*/ 	.short	(.L_21 - .L_20)
.L_20:
        /*0070*/ 	.word	0x00000000


	//----- nvinfo : EIATTR_CBANK_PARAM_SIZE
	.align		4
.L_21:
        /*0074*/ 	.byte	0x03, 0x19
        /*0076*/ 	.short	0x001c


	//----- nvinfo : EIATTR_PARAM_CBANK
	.align		4
        /*0078*/ 	.byte	0x04, 0x0a
        /*007a*/ 	.short	(.L_23 - .L_22)
	.align		4
.L_22:
        /*007c*/ 	.word	index@(.nv.constant0._Z12topk_softmaxPKfPiPfi)
        /*0080*/ 	.short	0x0380
        /*0082*/ 	.short	0x001c


	//----- nvinfo : EIATTR_SW_WAR
	.align		4
.L_23:
        /*0084*/ 	.byte	0x04, 0x36
        /*0086*/ 	.short	(.L_25 - .L_24)
.L_24:
        /*0088*/ 	.word	0x00000008
.L_25:


//--------------------- .nv.callgraph             --------------------------
	.section	.nv.callgraph,"",@"SHT_CUDA_CALLGRAPH"
	.align	4
	.sectionentsize	8
	.align		4
        /*0000*/ 	.word	0x00000000
	.align		4
        /*0004*/ 	.word	0xffffffff
	.align		4
        /*0008*/ 	.word	0x00000000
	.align		4
        /*000c*/ 	.word	0xfffffffe
	.align		4
        /*0010*/ 	.word	0x00000000
	.align		4
        /*0014*/ 	.word	0xfffffffd
	.align		4
        /*0018*/ 	.word	0x00000000
	.align		4
        /*001c*/ 	.word	0xfffffffc


//--------------------- .text._Z12topk_softmaxPKfPiPfi --------------------------
	.section	.text._Z12topk_softmaxPKfPiPfi,"ax",@progbits
	.align	128
        .global         _Z12topk_softmaxPKfPiPfi
        .type           _Z12topk_softmaxPKfPiPfi,@function
        .size           _Z12topk_softmaxPKfPiPfi,(.L_x_27 - _Z12topk_softmaxPKfPiPfi)
        .other          _Z12topk_softmaxPKfPiPfi,@"STO_CUDA_ENTRY STV_DEFAULT"
_Z12topk_softmaxPKfPiPfi:
.text._Z12topk_softmaxPKfPiPfi:
[----:B------:R-:W0:Y:S01]  /*0000*/  LDC R1, c[0x0][0x37c] ;  /* 0x0000df00ff017b82 */ /* 0x000e220000000800 */
[----:B------:R-:W1:Y:S01]  /*0010*/  S2R R6, SR_CTAID.X ;  /* 0x0000000000067919 */ /* 0x000e620000002500 */
[----:B------:R-:W1:Y:S01]  /*0020*/  LDCU UR4, c[0x0][0x398] ;  /* 0x00007300ff0477ac */ /* 0x000e620008000800 */
[----:B0-----:R-:W-:Y:S01]  /*0030*/  VIADD R1, R1, 0xfffffff0 ;  /* 0xfffffff001017836 */ /* 0x001fe20000000000 */
[----:B-1----:R-:W-:-:S13]  /*0040*/  ISETP.GE.AND P0, PT, R6, UR4, PT ;  /* 0x0000000406007c0c */ /* 0x002fda000bf06270 */
[----:B------:R-:W-:Y:S05]  /*0050*/  @P0 EXIT ;  /* 0x000000000000094d */ /* 0x000fea0003800000 */
[----:B------:R-:W0:Y:S01]  /*0060*/  S2R R7, SR_TID.X ;  /* 0x0000000000077919 */ /* 0x000e220000002100 */
[----:B------:R-:W1:Y:S01]  /*0070*/  LDCU UR6, c[0x0][0x2f8] ;  /* 0x00005f00ff0677ac */ /* 0x000e620008000800 */
[----:B------:R-:W-:Y:S01]  /*0080*/  BSSY.RECONVERGENT B0, `(.L_x_0) ;  /* 0x000000e000007945 */ /* 0x000fe20003800200 */
[----:B------:R-:W2:Y:S01]  /*0090*/  LDCU.64 UR8, c[0x0][0x358] ;  /* 0x00006b00ff0877ac */ /* 0x000ea20008000a00 */
[C---:B0-----:R-:W-:Y:S02]  /*00a0*/  ISETP.GT.U32.AND P0, PT, R7.reuse, 0x7, PT ;  /* 0x000000070700780c */ /* 0x041fe40003f04070 */
[----:B------:R-:W-:-:S11]  /*00b0*/  ISETP.NE.AND P1, PT, R7, RZ, PT ;  /* 0x000000ff0700720c */ /* 0x000fd60003f25270 */
[----:B-12---:R-:W-:Y:S05]  /*00c0*/  @P0 BRA `(.L_x_1) ;  /* 0x0000000000240947 */ /* 0x006fea0003800000 */
[----:B------:R-:W0:Y:S01]  /*00d0*/  LDC.64 R2, c[0x0][0x380] ;  /* 0x0000e000ff027b82 */ /* 0x000e220000000a00 */
[----:B------:R-:W-:-:S04]  /*00e0*/  IMAD R5, R6, 0x8, R7 ;  /* 0x0000000806057824 */ /* 0x000fc800078e0207 */
[----:B0-----:R-:W-:-:S06]  /*00f0*/  IMAD.WIDE.U32 R2, R5, 0x4, R2 ;  /* 0x0000000405027825 */ /* 0x001fcc00078e0002 */
[----:B------:R-:W2:Y:S01]  /*0100*/  LDG.E R2, desc[UR8][R2.64] ;  /* 0x0000000802027981 */ /* 0x000ea2000c1e1900 */
[----:B------:R-:W0:Y:S01]  /*0110*/  S2UR UR5, SR_CgaCtaId ;  /* 0x00000000000579c3 */ /* 0x000e220000008800 */
[----:B------:R-:W-:Y:S02]  /*0120*/  UMOV UR4, 0x400 ;  /* 0x0000040000047882 */ /* 0x000fe40000000000 */
[----:B0-----:R-:W-:-:S06]  /*0130*/  ULEA UR4, UR5, UR4, 0x18 ;  /* 0x0000000405047291 */ /* 0x001fcc000f8ec0ff */
[----:B------:R-:W-:-:S05]  /*0140*/  LEA R5, R7, UR4, 0x2 ;  /* 0x0000000407057c11 */ /* 0x000fca000f8e10ff */
[----:B--2---:R0:W-:Y:S02]  /*0150*/  STS [R5], R2 ;  /* 0x0000000205007388 */ /* 0x0041e40000000800 */
.L_x_1:
[----:B------:R-:W-:Y:S05]  /*0160*/  BSYNC.RECONVERGENT B0 ;  /* 0x0000000000007941 */ /* 0x000fea0003800200 */
.L_x_0:
[----:B------:R-:W-:Y:S01]  /*0170*/  BAR.SYNC.DEFER_BLOCKING 0x0 ;  /* 0x0000000000007b1d */ /* 0x000fe20000010000 */
[----:B------:R-:W-:-:S05]  /*0180*/  IADD3 R7, PT, PT, R1, UR6, RZ ;  /* 0x0000000601077c10 */ /* 0x000fca000fffe0ff */
[----:B------:R-:W-:Y:S05]  /*0190*/  @P1 EXIT ;  /* 0x000000000000194d */ /* 0x000fea0003800000 */
[----:B------:R-:W1:Y:S01]  /*01a0*/  S2UR UR5, SR_CgaCtaId ;  /* 0x00000000000579c3 */ /* 0x000e620000008800 */
[----:B------:R-:W-:Y:S01]  /*01b0*/  UMOV UR4, 0x400 ;  /* 0x0000040000047882 */ /* 0x000fe20000000000 */
[----:B------:R-:W-:Y:S01]  /*01c0*/  IMAD.MOV.U32 R14, RZ, RZ, -0x800000 ;  /* 0xff800000ff0e7424 */ /* 0x000fe200078e00ff */
[----:B------:R-:W-:Y:S01]  /*01d0*/  MOV R17, 0xffffffff ;  /* 0xffffffff00117802 */ /* 0x000fe20000000f00 */
[----:B------:R-:W-:Y:S02]  /*01e0*/  IMAD.MOV.U32 R16, RZ, RZ, -0x1 ;  /* 0xffffffffff107424 */ /* 0x000fe400078e00ff */
[----:B------:R-:W-:Y:S02]  /*01f0*/  HFMA2 R12, -RZ, RZ, 0, 0 ;  /* 0x00000000ff0c7431 */ /* 0x000fe400000001ff */
[----:B------:R-:W-:Y:S01]  /*0200*/  IMAD.MOV.U32 R0, RZ, RZ, -0x800000 ;  /* 0xff800000ff007424 */ /* 0x000fe200078e00ff */
[----:B------:R-:W-:Y:S01]  /*0210*/  STL [R1], R14 ;  /* 0x0000000e01007387 */ /* 0x000fe20000100800 */
[----:B------:R-:W-:Y:S01]  /*0220*/  MOV R4, 0xffffffff ;  /* 0xffffffff00047802 */ /* 0x000fe20000000f00 */
[----:B0-----:R-:W-:-:S02]  /*0230*/  VIADD R2, R7, 0x4 ;  /* 0x0000000407027836 */ /* 0x001fc40000000000 */
[----:B------:R-:W-:Y:S01]  /*0240*/  STL.64 [R1+0x8], R16 ;  /* 0x0000081001007387 */ /* 0x000fe20000100a00 */
[----:B------:R-:W-:-:S03]  /*0250*/  IMAD.MOV.U32 R3, RZ, RZ, R7 ;  /* 0x000000ffff037224 */ /* 0x000fc600078e0007 */
[----:B------:R-:W-:Y:S01]  /*0260*/  STL [R1+0x4], R14 ;  /* 0x0000040e01007387 */ /* 0x000fe20000100800 */
[----:B-1----:R-:W-:-:S09]  /*0270*/  ULEA UR4, UR5, UR4, 0x18 ;  /* 0x0000000405047291 */ /* 0x002fd2000f8ec0ff */
[----:B------:R-:W0:Y:S02]  /*0280*/  LDS.128 R8, [UR4] ;  /* 0x00000004ff087984 */ /* 0x000e240008000c00 */
[----:B0-----:R-:W-:-:S13]  /*0290*/  FSETP.NE.AND P0, PT, R8, -INF , PT ;  /* 0xff8000000800780b */ /* 0x001fda0003f05000 */
[----:B------:R0:W-:Y:S01]  /*02a0*/  @P0 STL [R1], R8 ;  /* 0x0000000801000387 */ /* 0x0001e20000100800 */
[----:B------:R-:W-:Y:S02]  /*02b0*/  @P0 IMAD.MOV.U32 R0, RZ, RZ, R8 ;  /* 0x000000ffff000224 */ /* 0x000fe400078e0008 */
[----:B------:R-:W-:Y:S01]  /*02c0*/  @P0 IMAD.MOV.U32 R4, RZ, RZ, RZ ;  /* 0x000000ffff040224 */ /* 0x000fe200078e00ff */
[----:B------:R0:W-:Y:S02]  /*02d0*/  @P0 STL [R1+0x8], RZ ;  /* 0x000008ff01000387 */ /* 0x0001e40000100800 */
[----:B------:R-:W-:-:S13]  /*02e0*/  FSETP.GT.AND P1, PT, R9, R0, PT ;  /* 0x000000000900720b */ /* 0x000fda0003f24000 */
[----:B0-----:R-:W-:Y:S05]  /*02f0*/  @P1 BRA `(.L_x_2) ;  /* 0x0000000000101947 */ /* 0x001fea0003800000 */
[----:B------:R-:W-:-:S13]  /*0300*/  FSETP.NE.AND P0, PT, R9, -INF , PT ;  /* 0xff8000000900780b */ /* 0x000fda0003f05000 */
[----:B------:R-:W-:Y:S05]  /*0310*/  @!P0 BRA `(.L_x_3) ;  /* 0x0000000000288947 */ /* 0x000fea0003800000 */
[----:B------:R-:W-:Y:S01]  /*0320*/  IMAD.MOV.U32 R12, RZ, RZ, 0x1 ;  /* 0x00000001ff0c7424 */ /* 0x000fe200078e00ff */
[----:B------:R-:W-:-:S07]  /*0330*/  MOV R3, R2 ;  /* 0x0000000200037202 */ /* 0x000fce0000000f00 */
.L_x_2:
[----:B------:R-:W-:Y:S01]  /*0340*/  VIADD R8, R3, -UR6 ;  /* 0x8000000603087c36 */ /* 0x000fe20008000000 */
[----:B------:R-:W-:Y:S01]  /*0350*/  MOV R3, 0x1 ;  /* 0x0000000100037802 */ /* 0x000fe20000000f00 */
[----:B------:R-:W-:Y:S01]  /*0360*/  IMAD.U32 R12, R12, 0x4, R1 ;  /* 0x000000040c0c7824 */ /* 0x000fe200078e0001 */
[----:B------:R0:W-:Y:S04]  /*0370*/  @P1 STL [R1+0x4], R0 ;  /* 0x0000040001001387 */ /* 0x0001e80000100800 */
[----:B------:R1:W-:Y:S04]  /*0380*/  @P1 STL [R1+0xc], R4 ;  /* 0x00000c0401001387 */ /* 0x0003e80000100800 */
[----:B------:R1:W-:Y:S04]  /*0390*/  STL [R8], R9 ;  /* 0x0000000908007387 */ /* 0x0003e80000100800 */
[----:B------:R1:W-:Y:S04]  /*03a0*/  STL [R12+0x8], R3 ;  /* 0x000008030c007387 */ /* 0x0003e80000100800 */
[----:B0-----:R1:W5:Y:S02]  /*03b0*/  LDL R0, [R1] ;  /* 0x0000000001007983 */ /* 0x0013640000100800 */
.L_x_3:
[----:B-----5:R-:W-:Y:S01]  /*03c0*/  FSETP.GT.AND P0, PT, R10, R0, PT ;  /* 0x000000000a00720b */ /* 0x020fe20003f04000 */
[----:B-1----:R-:W-:Y:S02]  /*03d0*/  IMAD.MOV.U32 R3, RZ, RZ, R7 ;  /* 0x000000ffff037224 */ /* 0x002fe400078e0007 */
[----:B------:R-:W-:-:S10]  /*03e0*/  IMAD.MOV.U32 R8, RZ, RZ, RZ ;  /* 0x000000ffff087224 */ /* 0x000fd400078e00ff */
[----:B------:R-:W-:Y:S05]  /*03f0*/  @P0 BRA `(.L_x_4) ;  /* 0x0000000000140947 */ /* 0x000fea0003800000 */
[----:B------:R-:W2:Y:S02]  /*0400*/  LDL R3, [R1+0x4] ;  /* 0x0000040001037983 */ /* 0x000ea40000100800 */
[----:B--2---:R-:W-:-:S13]  /*0410*/  FSETP.GT.AND P1, PT, R10, R3, PT ;  /* 0x000000030a00720b */ /* 0x004fda0003f24000 */
[----:B------:R-:W-:Y:S05]  /*0420*/  @!P1 BRA `(.L_x_5) ;  /* 0x00000000002c9947 */ /* 0x000fea0003800000 */
[----:B------:R-:W-:Y:S01]  /*0430*/  MOV R3, R2 ;  /* 0x0000000200037202 */ /* 0x000fe20000000f00 */
[----:B------:R-:W-:-:S07]  /*0440*/  IMAD.MOV.U32 R8, RZ, RZ, 0x1 ;  /* 0x00000001ff087424 */ /* 0x000fce00078e00ff */
.L_x_4:
[----:B------:R-:W2:Y:S01]  /*0450*/  @P0 LDL R4, [R1+0x8] ;  /* 0x0000080001040983 */ /* 0x000ea20000100800 */
[----:B------:R-:W-:Y:S01]  /*0460*/  VIADD R5, R3, -UR6 ;  /* 0x8000000603057c36 */ /* 0x000fe20008000000 */
[----:B------:R-:W-:Y:S01]  /*0470*/  LEA R3, R8, R1, 0x2 ;  /* 0x0000000108037211 */ /* 0x000fe200078e10ff */
[----:B------:R-:W-:Y:S01]  /*0480*/  IMAD.MOV.U32 R8, RZ, RZ, 0x2 ;  /* 0x00000002ff087424 */ /* 0x000fe200078e00ff */
[----:B------:R0:W-:Y:S04]  /*0490*/  @P0 STL [R1+0x4], R0 ;  /* 0x0000040001000387 */ /* 0x0001e80000100800 */
[----:B--2---:R1:W-:Y:S04]  /*04a0*/  @P0 STL [R1+0xc], R4 ;  /* 0x00000c0401000387 */ /* 0x0043e80000100800 */
[----:B------:R1:W-:Y:S04]  /*04b0*/  STL [R5], R10 ;  /* 0x0000000a05007387 */ /* 0x0003e80000100800 */
[----:B------:R1:W-:Y:S04]  /*04c0*/  STL [R3+0x8], R8 ;  /* 0x0000080803007387 */ /* 0x0003e80000100800 */
[----:B0-----:R1:W5:Y:S02]  /*04d0*/  LDL R0, [R1] ;  /* 0x0000000001007983 */ /* 0x0013640000100800 */
.L_x_5:
[----:B-----5:R-:W-:Y:S01]  /*04e0*/  FSETP.GT.AND P0, PT, R11, R0, PT ;  /* 0x000000000b00720b */ /* 0x020fe20003f04000 */
[----:B-1----:R-:W-:Y:S02]  /*04f0*/  HFMA2 R10, -RZ, RZ, 0, 0 ;  /* 0x00000000ff0a7431 */ /* 0x002fe400000001ff */
[----:B------:R-:W-:-:S10]  /*0500*/  IMAD.MOV.U32 R3, RZ, RZ, R7 ;  /* 0x000000ffff037224 */ /* 0x000fd400078e0007 */
[----:B------:R-:W-:Y:S05]  /*0510*/  @P0 BRA `(.L_x_6) ;  /* 0x0000000000140947 */ /* 0x000fea0003800000 */
[----:B------:R-:W2:Y:S02]  /*0520*/  LDL R4, [R1+0x4] ;  /* 0x0000040001047983 */ /* 0x000ea40000100800 */
[----:B--2---:R-:W-:-:S13]  /*0530*/  FSETP.GT.AND P1, PT, R11, R4, PT ;  /* 0x000000040b00720b */ /* 0x004fda0003f24000 */
[----:B------:R-:W-:Y:S05]  /*0540*/  @!P1 BRA `(.L_x_7) ;  /* 0x00000000002c9947 */ /* 0x000fea0003800000 */
[----:B------:R-:W-:Y:S02]  /*0550*/  IMAD.MOV.U32 R3, RZ, RZ, R2 ;  /* 0x000000ffff037224 */ /* 0x000fe400078e0002 */
[----:B------:R-:W-:-:S07]  /*0560*/  IMAD.MOV.U32 R10, RZ, RZ, 0x1 ;  /* 0x00000001ff0a7424 */ /* 0x000fce00078e00ff */
.L_x_6:
[----:B------:R-:W2:Y:S01]  /*0570*/  @P0 LDL R4, [R1+0x8] ;  /* 0x0000080001040983 */ /* 0x000ea20000100800 */
[----:B------:R-:W-:Y:S01]  /*0580*/  IADD3 R8, PT, PT, R3, -UR6, RZ ;  /* 0x8000000603087c10 */ /* 0x000fe2000fffe0ff */
[----:B------:R-:W-:Y:S02]  /*0590*/  IMAD.U32 R3, R10, 0x4, R1 ;  /* 0x000000040a037824 */ /* 0x000fe400078e0001 */
[----:B------:R-:W-:Y:S01]  /*05a0*/  IMAD.MOV.U32 R10, RZ, RZ, 0x3 ;  /* 0x00000003ff0a7424 */ /* 0x000fe200078e00ff */
[----:B------:R0:W-:Y:S04]  /*05b0*/  @P0 STL [R1+0x4], R0 ;  /* 0x0000040001000387 */ /* 0x0001e80000100800 */
[----:B--2---:R1:W-:Y:S04]  /*05c0*/  @P0 STL [R1+0xc], R4 ;  /* 0x00000c0401000387 */ /* 0x0043e80000100800 */
[----:B------:R1:W-:Y:S04]  /*05d0*/  STL [R8], R11 ;  /* 0x0000000b08007387 */ /* 0x0003e80000100800 */
[----:B------:R1:W-:Y:S04]  /*05e0*/  STL [R3+0x8], R10 ;  /* 0x0000080a03007387 */ /* 0x0003e80000100800 */
[----:B0-----:R1:W5:Y:S02]  /*05f0*/  LDL R0, [R1] ;  /* 0x0000000001007983 */ /* 0x0013640000100800 */
.L_x_7:
[----:B-1----:R-:W0:Y:S01]  /*0600*/  LDS.128 R8, [UR4+0x10] ;  /* 0x00001004ff087984 */ /* 0x002e220008000c00 */
[----:B------:R-:W-:Y:S01]  /*0610*/  MOV R3, R7 ;  /* 0x0000000700037202 */ /* 0x000fe20000000f00 */
[----:B------:R-:W-:Y:S01]  /*0620*/  IMAD.MOV.U32 R12, RZ, RZ, RZ ;  /* 0x000000ffff0c7224 */ /* 0x000fe200078e00ff */
[----:B0----5:R-:W-:-:S13]  /*0630*/  FSETP.GT.AND P0, PT, R8, R0, PT ;  /* 0x000000000800720b */ /* 0x021fda0003f04000 */
[----:B------:R-:W-:Y:S05]  /*0640*/  @P0 BRA `(.L_x_8) ;  /* 0x0000000000140947 */ /* 0x000fea0003800000 */
[----:B------:R-:W2:Y:S02]  /*0650*/  LDL R3, [R1+0x4] ;  /* 0x0000040001037983 */ /* 0x000ea40000100800 */
[----:B--2---:R-:W-:-:S13]  /*0660*/  FSETP.GT.AND P1, PT, R8, R3, PT ;  /* 0x000000030800720b */ /* 0x004fda0003f24000 */
[----:B------:R-:W-:Y:S05]  /*0670*/  @!P1 BRA `(.L_x_9) ;  /* 0x00000000002c9947 */ /* 0x000fea0003800000 */
[----:B------:R-:W-:Y:S02]  /*0680*/  HFMA2 R12, -RZ, RZ, 0, 5.9604644775390625e-08 ;  /* 0x00000001ff0c7431 */ /* 0x000fe400000001ff */
[----:B------:R-:W-:-:S07]  /*0690*/  IMAD.MOV.U32 R3, RZ, RZ, R2 ;  /* 0x000000ffff037224 */ /* 0x000fce00078e0002 */
.L_x_8:
[----:B------:R-:W2:Y:S01]  /*06a0*/  @P0 LDL R4, [R1+0x8] ;  /* 0x0000080001040983 */ /* 0x000ea20000100800 */
[----:B------:R-:W-:Y:S02]  /*06b0*/  VIADD R5, R3, -UR6 ;  /* 0x8000000603057c36 */ /* 0x000fe40008000000 */
[----:B------:R-:W-:Y:S01]  /*06c0*/  IMAD.U32 R3, R12, 0x4, R1 ;  /* 0x000000040c037824 */ /* 0x000fe200078e0001 */
[----:B------:R-:W-:Y:S01]  /*06d0*/  MOV R12, 0x4 ;  /* 0x00000004000c7802 */ /* 0x000fe20000000f00 */
[----:B------:R0:W-:Y:S04]  /*06e0*/  @P0 STL [R1+0x4], R0 ;  /* 0x0000040001000387 */ /* 0x0001e80000100800 */
[----:B--2---:R1:W-:Y:S04]  /*06f0*/  @P0 STL [R1+0xc], R4 ;  /* 0x00000c0401000387 */ /* 0x0043e80000100800 */
[----:B------:R1:W-:Y:S04]  /*0700*/  STL [R5], R8 ;  /* 0x0000000805007387 */ /* 0x0003e80000100800 */
[----:B------:R1:W-:Y:S04]  /*0710*/  STL [R3+0x8], R12 ;  /* 0x0000080c03007387 */ /* 0x0003e80000100800 */
[----:B0-----:R1:W5:Y:S02]  /*0720*/  LDL R0, [R1] ;  /* 0x0000000001007983 */ /* 0x0013640000100800 */
.L_x_9:
        /* <DEDUP_REMOVED lines=9> */
.L_x_10:
        /* <DEDUP_REMOVED lines=9> */
.L_x_11:
        /* <DEDUP_REMOVED lines=9> */
.L_x_12:
        /* <DEDUP_REMOVED lines=9> */
.L_x_13:
[----:B-----5:R-:W-:Y:S02]  /*0970*/  FSETP.GT.AND P0, PT, R11, R0, PT ;  /* 0x000000000b00720b */ /* 0x020fe40003f04000 */
[----:B-1----:R-:W-:-:S11]  /*0980*/  MOV R4, RZ ;  /* 0x000000ff00047202 */ /* 0x002fd60000000f00 */
[----:B------:R-:W-:Y:S05]  /*0990*/  @P0 BRA `(.L_x_14) ;  /* 0x0000000000140947 */ /* 0x000fea0003800000 */
[----:B------:R-:W2:Y:S02]  /*09a0*/  LDL R3, [R1+0x4] ;  /* 0x0000040001037983 */ /* 0x000ea40000100800 */
[----:B--2---:R-:W-:-:S13]  /*09b0*/  FSETP.GT.AND P1, PT, R11, R3, PT ;  /* 0x000000030b00720b */ /* 0x004fda0003f24000 */
[----:B------:R-:W-:Y:S05]  /*09c0*/  @!P1 BRA `(.L_x_15) ;  /* 0x0000000000309947 */ /* 0x000fea0003800000 */
[----:B------:R-:W-:Y:S02]  /*09d0*/  IMAD.MOV.U32 R7, RZ, RZ, R2 ;  /* 0x000000ffff077224 */ /* 0x000fe400078e0002 */
[----:B------:R-:W-:-:S07]  /*09e0*/  IMAD.MOV.U32 R4, RZ, RZ, 0x1 ;  /* 0x00000001ff047424 */ /* 0x000fce00078e00ff */
.L_x_14:
        /* <DEDUP_REMOVED lines=8> */
[----:B0-----:R1:W5:Y:S04]  /*0a70*/  LDL R0, [R1] ;  /* 0x0000000001007983 */ /* 0x0013680000100800 */
[----:B------:R1:W5:Y:S02]  /*0a80*/  LDL R3, [R1+0x4] ;  /* 0x0000040001037983 */ /* 0x0003640000100800 */
.L_x_15:
[----:B-1----:R-:W2:Y:S01]  /*0a90*/  LDL.64 R8, [R1+0x8] ;  /* 0x0000080001087983 */ /* 0x002ea20000100a00 */
[----:B------:R-:W-:Y:S01]  /*0aa0*/  HFMA2 R5, -RZ, RZ, 0.96630859375, -0.0022525787353515625 ;  /* 0x3bbb989dff057431 */ /* 0x000fe200000001ff */
[----:B-----5:R-:W-:Y:S01]  /*0ab0*/  FMNMX R2, R3, R0, !PT ;  /* 0x0000000003027209 */ /* 0x020fe20007800000 */
[----:B------:R-:W-:Y:S02]  /*0ac0*/  IMAD.MOV.U32 R7, RZ, RZ, 0x437c0000 ;  /* 0x437c0000ff077424 */ /* 0x000fe400078e00ff */
[----:B------:R-:W-:Y:S02]  /*0ad0*/  IMAD.SHL.U32 R6, R6, 0x2, RZ ;  /* 0x0000000206067824 */ /* 0x000fe400078e00ff */
[C---:B------:R-:W-:Y:S01]  /*0ae0*/  FADD R0, -R2.reuse, R0 ;  /* 0x0000000002007221 */ /* 0x040fe20000000100 */
[----:B------:R-:W-:-:S03]  /*0af0*/  FADD R2, -R2, R3 ;  /* 0x0000000302027221 */ /* 0x000fc60000000100 */
[-C--:B------:R-:W-:Y:S01]  /*0b00*/  FFMA.SAT R4, R0, R5.reuse, 0.5 ;  /* 0x3f00000000047423 */ /* 0x080fe20000002005 */
[----:B------:R-:W-:-:S03]  /*0b10*/  FFMA.SAT R5, R2, R5, 0.5 ;  /* 0x3f00000002057423 */ /* 0x000fc60000002005 */
[-C--:B------:R-:W-:Y:S01]  /*0b20*/  FFMA.RM R4, R4, R7.reuse, 12582913 ;  /* 0x4b40000104047423 */ /* 0x080fe20000004007 */
[----:B------:R-:W-:-:S03]  /*0b30*/  FFMA.RM R5, R5, R7, 12582913 ;  /* 0x4b40000105057423 */ /* 0x000fc60000004007 */
[----:B------:R-:W-:Y:S01]  /*0b40*/  FADD R3, R4, -12583039 ;  /* 0xcb40007f04037421 */ /* 0x000fe20000000000 */
[----:B------:R-:W-:-:S03]  /*0b50*/  FADD R11, R5, -12583039 ;  /* 0xcb40007f050b7421 */ /* 0x000fc60000000000 */
[----:B------:R-:W-:Y:S01]  /*0b60*/  FFMA R3, R0, 1.4426950216293334961, -R3 ;  /* 0x3fb8aa3b00037823 */ /* 0x000fe20000000803 */
[----:B------:R-:W-:-:S03]  /*0b70*/  FFMA R11, R2, 1.4426950216293334961, -R11 ;  /* 0x3fb8aa3b020b7823 */ /* 0x000fc6000000080b */
[----:B------:R-:W-:Y:S01]  /*0b80*/  FFMA R7, R0, 1.925963033500011079e-08, R3 ;  /* 0x32a5706000077823 */ /* 0x000fe20000000003 */
[----:B------:R-:W-:Y:S01]  /*0b90*/  FFMA R11, R2, 1.925963033500011079e-08, R11 ;  /* 0x32a57060020b7823 */ /* 0x000fe2000000000b */
[----:B------:R-:W-:Y:S01]  /*0ba0*/  IMAD.SHL.U32 R2, R4, 0x800000, RZ ;  /* 0x0080000004027824 */ /* 0x000fe200078e00ff */
[----:B------:R-:W-:Y:S02]  /*0bb0*/  SHF.L.U32 R0, R5, 0x17, RZ ;  /* 0x0000001705007819 */ /* 0x000fe400000006ff */
[----:B------:R-:W0:Y:S01]  /*0bc0*/  LDC.64 R4, c[0x0][0x388] ;  /* 0x0000e200ff047b82 */ /* 0x000e220000000a00 */
[----:B------:R-:W1:Y:S08]  /*0bd0*/  MUFU.EX2 R7, R7 ;  /* 0x0000000700077308 */ /* 0x000e700000000800 */
[----:B------:R-:W3:Y:S01]  /*0be0*/  MUFU.EX2 R11, R11 ;  /* 0x0000000b000b7308 */ /* 0x000ee20000000800 */
[----:B-1----:R-:W-:-:S04]  /*0bf0*/  FMUL R2, R2, R7 ;  /* 0x0000000702027220 */ /* 0x002fc80000400000 */
[----:B------:R-:W-:Y:S01]  /*0c00*/  FADD R3, RZ, R2 ;  /* 0x00000002ff037221 */ /* 0x000fe20000000000 */
[----:B0-----:R-:W-:-:S04]  /*0c10*/  IMAD.WIDE.U32 R4, R6, 0x4, R4 ;  /* 0x0000000406047825 */ /* 0x001fc800078e0004 */
[----:B---3--:R-:W-:-:S04]  /*0c20*/  FMUL R0, R0, R11 ;  /* 0x0000000b00007220 */ /* 0x008fc80000400000 */
[----:B------:R-:W-:-:S04]  /*0c30*/  FADD R3, R3, R0 ;  /* 0x0000000003037221 */ /* 0x000fc80000000000 */
[----:B------:R-:W0:Y:S08]  /*0c40*/  MUFU.RCP R10, R3 ;  /* 0x00000003000a7308 */ /* 0x000e300000001000 */
[----:B------:R-:W1:Y:S01]  /*0c50*/  FCHK P0, R2, R3 ;  /* 0x0000000302007302 */ /* 0x000e620000000000 */
[----:B0-----:R-:W-:-:S04]  /*0c60*/  FFMA R7, -R3, R10, 1 ;  /* 0x3f80000003077423 */ /* 0x001fc8000000010a */
[----:B------:R-:W-:-:S04]  /*0c70*/  FFMA R7, R10, R7, R10 ;  /* 0x000000070a077223 */ /* 0x000fc8000000000a */
[----:B------:R-:W-:-:S04]  /*0c80*/  FFMA R10, R2, R7, RZ ;  /* 0x00000007020a7223 */ /* 0x000fc800000000ff */
[----:B------:R-:W-:-:S04]  /*0c90*/  FFMA R11, -R3, R10, R2 ;  /* 0x0000000a030b7223 */ /* 0x000fc80000000102 */
[----:B------:R-:W-:Y:S01]  /*0ca0*/  FFMA R13, R7, R11, R10 ;  /* 0x0000000b070d7223 */ /* 0x000fe2000000000a */
[----:B--2---:R0:W-:Y:S01]  /*0cb0*/  STG.E desc[UR8][R4.64], R8 ;  /* 0x0000000804007986 */ /* 0x0041e2000c101908 */
[----:B-1----:R-:W-:Y:S05]  /*0cc0*/  @!P0 BRA `(.L_x_16) ;  /* 0x00000000000c8947 */ /* 0x002fea0003800000 */
[----:B0-----:R-:W-:-:S07]  /*0cd0*/  MOV R8, 0xcf0 ;  /* 0x00000cf000087802 */ /* 0x001fce0000000f00 */
[----:B------:R-:W-:Y:S05]  /*0ce0*/  CALL.REL.NOINC `($__internal_0_$__cuda_sm3x_div_rn_noftz_f32_slowpath) ;  /* 0x00000000004c7944 */ /* 0x000fea0003c00000 */
[----:B------:R-:W-:-:S07]  /*0cf0*/  IMAD.MOV.U32 R13, RZ, RZ, R2 ;  /* 0x000000ffff0d7224 */ /* 0x000fce00078e0002 */
.L_x_16:
[----:B------:R-:W1:Y:S01]  /*0d00*/  LDC.64 R10, c[0x0][0x390] ;  /* 0x0000e400ff0a7b82 */ /* 0x000e620000000a00 */
[----:B------:R-:W2:Y:S08]  /*0d10*/  MUFU.RCP R2, R3 ;  /* 0x0000000300027308 */ /* 0x000eb00000001000 */
[----:B------:R-:W3:Y:S01]  /*0d20*/  FCHK P0, R0, R3 ;  /* 0x0000000300007302 */ /* 0x000ee20000000000 */
[----:B-1----:R-:W-:-:S04]  /*0d30*/  IMAD.WIDE.U32 R6, R6, 0x4, R10 ;  /* 0x0000000406067825 */ /* 0x002fc800078e000a */
[----:B--2---:R-:W-:Y:S01]  /*0d40*/  FFMA R11, -R3, R2, 1 ;  /* 0x3f800000030b7423 */ /* 0x004fe20000000102 */
[----:B------:R1:W-:Y:S03]  /*0d50*/  STG.E desc[UR8][R6.64], R13 ;  /* 0x0000000d06007986 */ /* 0x0003e6000c101908 */
[----:B------:R-:W-:Y:S01]  /*0d60*/  FFMA R15, R2, R11, R2 ;  /* 0x0000000b020f7223 */ /* 0x000fe20000000002 */
[----:B------:R1:W-:Y:S03]  /*0d70*/  STG.E desc[UR8][R4.64+0x4], R9 ;  /* 0x0000040904007986 */ /* 0x0003e6000c101908 */
[----:B------:R-:W-:-:S04]  /*0d80*/  FFMA R2, R0, R15, RZ ;  /* 0x0000000f00027223 */ /* 0x000fc800000000ff */
[----:B------:R-:W-:-:S04]  /*0d90*/  FFMA R11, -R3, R2, R0 ;  /* 0x00000002030b7223 */ /* 0x000fc80000000100 */
[----:B------:R-:W-:Y:S01]  /*0da0*/  FFMA R11, R15, R11, R2 ;  /* 0x0000000b0f0b7223 */ /* 0x000fe20000000002 */
[----:B-1-3--:R-:W-:Y:S06]  /*0db0*/  @!P0 BRA `(.L_x_17) ;  /* 0x0000000000108947 */ /* 0x00afec0003800000 */
[----:B------:R-:W-:Y:S02]  /*0dc0*/  MOV R2, R0 ;  /* 0x0000000000027202 */ /* 0x000fe40000000f00 */
[----:B0-----:R-:W-:-:S07]  /*0dd0*/  MOV R8, 0xdf0 ;  /* 0x00000df000087802 */ /* 0x001fce0000000f00 */
[----:B------:R-:W-:Y:S05]  /*0de0*/  CALL.REL.NOINC `($__internal_0_$__cuda_sm3x_div_rn_noftz_f32_slowpath) ;  /* 0x00000000000c7944 */ /* 0x000fea0003c00000 */
[----:B------:R-:W-:-:S07]  /*0df0*/  IMAD.MOV.U32 R11, RZ, RZ, R2 ;  /* 0x000000ffff0b7224 */ /* 0x000fce00078e0002 */
.L_x_17:
[----:B------:R-:W-:Y:S01]  /*0e00*/  STG.E desc[UR8][R6.64+0x4], R11 ;  /* 0x0000040b06007986 */ /* 0x000fe2000c101908 */
[----:B------:R-:W-:Y:S05]  /*0e10*/  EXIT ;  /* 0x000000000000794d */ /* 0x000fea0003800000 */
        .weak           $__internal_0_$__cuda_sm3x_div_rn_noftz_f32_slowpath
        .type           $__internal_0_$__cuda_sm3x_div_rn_noftz_f32_slowpath,@function
        .size           $__internal_0_$__cuda_sm3x_div_rn_noftz_f32_slowpath,(.L_x_27 - $__internal_0_$__cuda_sm3x_div_rn_noftz_f32_slowpath)
$__internal_0_$__cuda_sm3x_div_rn_noftz_f32_slowpath:
[--C-:B------:R-:W-:Y:S01]  /*0e20*/  SHF.R.U32.HI R11, RZ, 0x17, R3.reuse ;  /* 0x00000017ff0b7819 */ /* 0x100fe20000011603 */
[----:B------:R-:W-:Y:S01]  /*0e30*/  IMAD.MOV.U32 R13, RZ, RZ, R3 ;  /* 0x000000ffff0d7224 */ /* 0x000fe200078e0003 */
[----:B------:R-:W-:Y:S02]  /*0e40*/  SHF.R.U32.HI R10, RZ, 0x17, R2 ;  /* 0x00000017ff0a7819 */ /* 0x000fe40000011602 */
[----:B------:R-:W-:Y:S02]  /*0e50*/  LOP3.LUT R11, R11, 0xff, RZ, 0xc0, !PT ;  /* 0x000000ff0b0b7812 */ /* 0x000fe400078ec0ff */
[----:B------:R-:W-:-:S03]  /*0e60*/  LOP3.LUT R16, R10, 0xff, RZ, 0xc0, !PT ;  /* 0x000000ff0a107812 */ /* 0x000fc600078ec0ff */
[----:B------:R-:W-:Y:S01]  /*0e70*/  VIADD R14, R11, 0xffffffff ;  /* 0xffffffff0b0e7836 */ /* 0x000fe20000000000 */
[----:B------:R-:W-:-:S04]  /*0e80*/  IADD3 R12, PT, PT, R16, -0x1, RZ ;  /* 0xffffffff100c7810 */ /* 0x000fc80007ffe0ff */
[----:B------:R-:W-:-:S04]  /*0e90*/  ISETP.GT.U32.AND P0, PT, R14, 0xfd, PT ;  /* 0x000000fd0e00780c */ /* 0x000fc80003f04070 */
[----:B------:R-:W-:-:S13]  /*0ea0*/  ISETP.GT.U32.OR P0, PT, R12, 0xfd, P0 ;  /* 0x000000fd0c00780c */ /* 0x000fda0000704470 */
[----:B------:R-:W-:Y:S01]  /*0eb0*/  @!P0 MOV R10, RZ ;  /* 0x000000ff000a8202 */ /* 0x000fe20000000f00 */
[----:B------:R-:W-:Y:S06]  /*0ec0*/  @!P0 BRA `(.L_x_18) ;  /* 0x00000000005c8947 */ /* 0x000fec0003800000 */
[----:B------:R-:W-:Y:S02]  /*0ed0*/  FSETP.GTU.FTZ.AND P0, PT, |R2|, +INF , PT ;  /* 0x7f8000000200780b */ /* 0x000fe40003f1c200 */
[----:B------:R-:W-:-:S04]  /*0ee0*/  FSETP.GTU.FTZ.AND P1, PT, |R3|, +INF , PT ;  /* 0x7f8000000300780b */ /* 0x000fc80003f3c200 */
[----:B------:R-:W-:-:S13]  /*0ef0*/  PLOP3.LUT P0, PT, P0, P1, PT, 0xf8, 0x8f ;  /* 0x00000000008f781c */ /* 0x000fda0000703f70 */
[----:B------:R-:W-:Y:S05]  /*0f00*/  @P0 BRA `(.L_x_19) ;  /* 0x0000000400440947 */ /* 0x000fea0003800000 */
[----:B------:R-:W-:-:S13]  /*0f10*/  LOP3.LUT P0, RZ, R13, 0x7fffffff, R2, 0xc8, !PT ;  /* 0x7fffffff0dff7812 */ /* 0x000fda000780c802 */
[----:B------:R-:W-:Y:S05]  /*0f20*/  @!P0 BRA `(.L_x_20) ;  /* 0x0000000400348947 */ /* 0x000fea0003800000 */
[C---:B------:R-:W-:Y:S02]  /*0f30*/  FSETP.NEU.FTZ.AND P2, PT, |R2|.reuse, +INF , PT ;  /* 0x7f8000000200780b */ /* 0x040fe40003f5d200 */
[----:B------:R-:W-:Y:S02]  /*0f40*/  FSETP.NEU.FTZ.AND P1, PT, |R3|, +INF , PT ;  /* 0x7f8000000300780b */ /* 0x000fe40003f3d200 */
[----:B------:R-:W-:-:S11]  /*0f50*/  FSETP.NEU.FTZ.AND P0, PT, |R2|, +INF , PT ;  /* 0x7f8000000200780b */ /* 0x000fd60003f1d200 */
[----:B------:R-:W-:Y:S05]  /*0f60*/  @!P1 BRA !P2, `(.L_x_20) ;  /* 0x0000000400249947 */ /* 0x000fea0005000000 */
[----:B------:R-:W-:-:S04]  /*0f70*/  LOP3.LUT P2, RZ, R2, 0x7fffffff, RZ, 0xc0, !PT ;  /* 0x7fffffff02ff7812 */ /* 0x000fc8000784c0ff */
[----:B------:R-:W-:-:S13]  /*0f80*/  PLOP3.LUT P1, PT, P1, P2, PT, 0x2f, 0xf2 ;  /* 0x0000000000f2781c */ /* 0x000fda0000f24577 */
[----:B------:R-:W-:Y:S05]  /*0f90*/  @P1 BRA `(.L_x_21) ;  /* 0x0000000400101947 */ /* 0x000fea0003800000 */
[----:B------:R-:W-:-:S04]  /*0fa0*/  LOP3.LUT P1, RZ, R13, 0x7fffffff, RZ, 0xc0, !PT ;  /* 0x7fffffff0dff7812 */ /* 0x000fc8000782c0ff */
[----:B------:R-:W-:-:S13]  /*0fb0*/  PLOP3.LUT P0, PT, P0, P1, PT, 0x2f, 0xf2 ;  /* 0x0000000000f2781c */ /* 0x000fda0000702577 */
[----:B------:R-:W-:Y:S05]  /*0fc0*/  @P0 BRA `(.L_x_22) ;  /* 0x0000000000f80947 */ /* 0x000fea0003800000 */
[----:B------:R-:W-:Y:S02]  /*0fd0*/  ISETP.GE.AND P0, PT, R12, RZ, PT ;  /* 0x000000ff0c00720c */ /* 0x000fe40003f06270 */
[----:B------:R-:W-:-:S11]  /*0fe0*/  ISETP.GE.AND P1, PT, R14, RZ, PT ;  /* 0x000000ff0e00720c */ /* 0x000fd60003f26270 */
[----:B------:R-:W-:Y:S01]  /*0ff0*/  @P0 IMAD.MOV.U32 R10, RZ, RZ, RZ ;  /* 0x000000ffff0a0224 */ /* 0x000fe200078e00ff */
[----:B------:R-:W-:Y:S01]  /*1000*/  @!P0 MOV R10, 0xffffffc0 ;  /* 0xffffffc0000a8802 */ /* 0x000fe20000000f00 */
[----:B------:R-:W-:Y:S01]  /*1010*/  @!P0 FFMA R2, R2, 1.84467440737095516160e+19, RZ ;  /* 0x5f80000002028823 */ /* 0x000fe200000000ff */
[----:B------:R-:W-:-:S03]  /*1020*/  @!P1 FFMA R13, R3, 1.84467440737095516160e+19, RZ ;  /* 0x5f800000030d9823 */ /* 0x000fc600000000ff */
[----:B------:R-:W-:-:S07]  /*1030*/  @!P1 VIADD R10, R10, 0x40 ;  /* 0x000000400a0a9836 */ /* 0x000fce0000000000 */
.L_x_18:
[----:B------:R-:W-:-:S04]  /*1040*/  LEA R12, R11, 0xc0800000, 0x17 ;  /* 0xc08000000b0c7811 */ /* 0x000fc800078eb8ff */
[----:B------:R-:W-:Y:S01]  /*1050*/  IADD3 R13, PT, PT, -R12, R13, RZ ;  /* 0x0000000d0c0d7210 */ /* 0x000fe20007ffe1ff */
[----:B------:R-:W-:-:S03]  /*1060*/  VIADD R12, R16, 0xffffff81 ;  /* 0xffffff81100c7836 */ /* 0x000fc60000000000 */
[----:B------:R0:W1:Y:S01]  /*1070*/  MUFU.RCP R14, R13 ;  /* 0x0000000d000e7308 */ /* 0x0000620000001000 */
[----:B------:R-:W-:Y:S01]  /*1080*/  FADD.FTZ R15, -R13, -RZ ;  /* 0x800000ff0d0f7221 */ /* 0x000fe20000010100 */
[C---:B------:R-:W-:Y:S01]  /*1090*/  IMAD R2, R12.reuse, -0x800000, R2 ;  /* 0xff8000000c027824 */ /* 0x040fe200078e0202 */
[----:B0-----:R-:W-:-:S04]  /*10a0*/  IADD3 R13, PT, PT, R12, 0x7f, -R11 ;  /* 0x0000007f0c0d7810 */ /* 0x001fc80007ffe80b */
[----:B------:R-:W-:Y:S01]  /*10b0*/  IADD3 R13, PT, PT, R13, R10, RZ ;  /* 0x0000000a0d0d7210 */ /* 0x000fe20007ffe0ff */
[----:B-1----:R-:W-:-:S04]  /*10c0*/  FFMA R17, R14, R15, 1 ;  /* 0x3f8000000e117423 */ /* 0x002fc8000000000f */
[----:B------:R-:W-:-:S04]  /*10d0*/  FFMA R19, R14, R17, R14 ;  /* 0x000000110e137223 */ /* 0x000fc8000000000e */
[----:B------:R-:W-:-:S04]  /*10e0*/  FFMA R14, R2, R19, RZ ;  /* 0x00000013020e7223 */ /* 0x000fc800000000ff */
[----:B------:R-:W-:-:S04]  /*10f0*/  FFMA R17, R15, R14, R2 ;  /* 0x0000000e0f117223 */ /* 0x000fc80000000002 */
[----:B------:R-:W-:-:S04]  /*1100*/  FFMA R14, R19, R17, R14 ;  /* 0x00000011130e7223 */ /* 0x000fc8000000000e */
[----:B------:R-:W-:-:S04]  /*1110*/  FFMA R15, R15, R14, R2 ;  /* 0x0000000e0f0f7223 */ /* 0x000fc80000000002 */
[----:B------:R-:W-:-:S05]  /*1120*/  FFMA R2, R19, R15, R14 ;  /* 0x0000000f13027223 */ /* 0x000fca000000000e */
[----:B------:R-:W-:-:S04]  /*1130*/  SHF.R.U32.HI R11, RZ, 0x17, R2 ;  /* 0x00000017ff0b7819 */ /* 0x000fc80000011602 */
[----:B------:R-:W-:-:S05]  /*1140*/  LOP3.LUT R11, R11, 0xff, RZ, 0xc0, !PT ;  /* 0x000000ff0b0b7812 */ /* 0x000fca00078ec0ff */
[----:B------:R-:W-:-:S05]  /*1150*/  IMAD.IADD R16, R11, 0x1, R13 ;  /* 0x000000010b107824 */ /* 0x000fca00078e020d */
[----:B------:R-:W-:-:S04]  /*1160*/  IADD3 R10, PT, PT, R16, -0x1, RZ ;  /* 0xffffffff100a7810 */ /* 0x000fc80007ffe0ff */
[----:B------:R-:W-:-:S13]  /*1170*/  ISETP.GE.U32.AND P0, PT, R10, 0xfe, PT ;  /* 0x000000fe0a00780c */ /* 0x000fda0003f06070 */
[----:B------:R-:W-:Y:S05]  /*1180*/  @!P0 BRA `(.L_x_23) ;  /* 0x0000000000808947 */ /* 0x000fea0003800000 */
[----:B------:R-:W-:-:S13]  /*1190*/  ISETP.GT.AND P0, PT, R16, 0xfe, PT ;  /* 0x000000fe1000780c */ /* 0x000fda0003f04270 */
[----:B------:R-:W-:Y:S05]  /*11a0*/  @P0 BRA `(.L_x_24) ;  /* 0x00000000006c0947 */ /* 0x000fea0003800000 */
[----:B------:R-:W-:-:S13]  /*11b0*/  ISETP.GE.AND P0, PT, R16, 0x1, PT ;  /* 0x000000011000780c */ /* 0x000fda0003f06270 */
[----:B------:R-:W-:Y:S05]  /*11c0*/  @P0 BRA `(.L_x_25) ;  /* 0x0000000000980947 */ /* 0x000fea0003800000 */
[----:B------:R-:W-:Y:S02]  /*11d0*/  ISETP.GE.AND P0, PT, R16, -0x18, PT ;  /* 0xffffffe81000780c */ /* 0x000fe40003f06270 */
[----:B------:R-:W-:-:S11]  /*11e0*/  LOP3.LUT R2, R2, 0x80000000, RZ, 0xc0, !PT ;  /* 0x8000000002027812 */ /* 0x000fd600078ec0ff */
[----:B------:R-:W-:Y:S05]  /*11f0*/  @!P0 BRA `(.L_x_25) ;  /* 0x00000000008c8947 */ /* 0x000fea0003800000 */
[CCC-:B------:R-:W-:Y:S01]  /*1200*/  FFMA.RZ R10, R19.reuse, R15.reuse, R14.reuse ;  /* 0x0000000f130a7223 */ /* 0x1c0fe2000000c00e */
[C---:B------:R-:W-:Y:S02]  /*1210*/  VIADD R13, R16.reuse, 0x20 ;  /* 0x00000020100d7836 */ /* 0x040fe40000000000 */
[CCC-:B------:R-:W-:Y:S01]  /*1220*/  FFMA.RM R11, R19.reuse, R15.reuse, R14.reuse ;  /* 0x0000000f130b7223 */ /* 0x1c0fe2000000400e */
[----:B------:R-:W-:Y:S02]  /*1230*/  ISETP.NE.AND P2, PT, R16, RZ, PT ;  /* 0x000000ff1000720c */ /* 0x000fe40003f45270 */
[----:B------:R-:W-:Y:S01]  /*1240*/  LOP3.LUT R12, R10, 0x7fffff, RZ, 0xc0, !PT ;  /* 0x007fffff0a0c7812 */ /* 0x000fe200078ec0ff */
[----:B------:R-:W-:Y:S01]  /*1250*/  FFMA.RP R10, R19, R15, R14 ;  /* 0x0000000f130a7223 */ /* 0x000fe2000000800e */
[----:B------:R-:W-:Y:S02]  /*1260*/  ISETP.NE.AND P1, PT, R16, RZ, PT ;  /* 0x000000ff1000720c */ /* 0x000fe40003f25270 */
[----:B------:R-:W-:-:S02]  /*1270*/  LOP3.LUT R12, R12, 0x800000, RZ, 0xfc, !PT ;  /* 0x008000000c0c7812 */ /* 0x000fc400078efcff */
[----:B------:R-:W-:Y:S02]  /*1280*/  IADD3 R14, PT, PT, -R16, RZ, RZ ;  /* 0x000000ff100e7210 */ /* 0x000fe40007ffe1ff */
[----:B------:R-:W-:Y:S02]  /*1290*/  SHF.L.U32 R13, R12, R13, RZ ;  /* 0x0000000d0c0d7219 */ /* 0x000fe400000006ff */
[----:B------:R-:W-:Y:S02]  /*12a0*/  FSETP.NEU.FTZ.AND P0, PT, R10, R11, PT ;  /* 0x0000000b0a00720b */ /* 0x000fe40003f1d000 */
[----:B------:R-:W-:Y:S02]  /*12b0*/  SEL R11, R14, RZ, P2 ;  /* 0x000000ff0e0b7207 */ /* 0x000fe40001000000 */
[----:B------:R-:W-:Y:S02]  /*12c0*/  ISETP.NE.AND P1, PT, R13, RZ, P1 ;  /* 0x000000ff0d00720c */ /* 0x000fe40000f25270 */
[----:B------:R-:W-:-:S02]  /*12d0*/  SHF.R.U32.HI R11, RZ, R11, R12 ;  /* 0x0000000bff0b7219 */ /* 0x000fc4000001160c */
[----:B------:R-:W-:Y:S02]  /*12e0*/  PLOP3.LUT P0, PT, P0, P1, PT, 0xf8, 0x8f ;  /* 0x00000000008f781c */ /* 0x000fe40000703f70 */
[----:B------:R-:W-:Y:S02]  /*12f0*/  SHF.R.U32.HI R13, RZ, 0x1, R11 ;  /* 0x00000001ff0d7819 */ /* 0x000fe4000001160b */
[----:B------:R-:W-:-:S04]  /*1300*/  SEL R10, RZ, 0x1, !P0 ;  /* 0x00000001ff0a7807 */ /* 0x000fc80004000000 */
[----:B------:R-:W-:-:S04]  /*1310*/  LOP3.LUT R10, R10, 0x1, R13, 0xf8, !PT ;  /* 0x000000010a0a7812 */ /* 0x000fc800078ef80d */
[----:B------:R-:W-:-:S05]  /*1320*/  LOP3.LUT R10, R10, R11, RZ, 0xc0, !PT ;  /* 0x0000000b0a0a7212 */ /* 0x000fca00078ec0ff */
[----:B------:R-:W-:-:S05]  /*1330*/  IMAD.IADD R13, R13, 0x1, R10 ;  /* 0x000000010d0d7824 */ /* 0x000fca00078e020a */
[----:B------:R-:W-:Y:S01]  /*1340*/  LOP3.LUT R2, R13, R2, RZ, 0xfc, !PT ;  /* 0x000000020d027212 */ /* 0x000fe200078efcff */
[----:B------:R-:W-:Y:S06]  /*1350*/  BRA `(.L_x_25) ;  /* 0x0000000000347947 */ /* 0x000fec0003800000 */
.L_x_24:
[----:B------:R-:W-:-:S04]  /*1360*/  LOP3.LUT R2, R2, 0x80000000, RZ, 0xc0, !PT ;  /* 0x8000000002027812 */ /* 0x000fc800078ec0ff */
[----:B------:R-:W-:Y:S01]  /*1370*/  LOP3.LUT R2, R2, 0x7f800000, RZ, 0xfc, !PT ;  /* 0x7f80000002027812 */ /* 0x000fe200078efcff */
[----:B------:R-:W-:Y:S06]  /*1380*/  BRA `(.L_x_25) ;  /* 0x0000000000287947 */ /* 0x000fec0003800000 */
.L_x_23:
[----:B------:R-:W-:Y:S01]  /*1390*/  LEA R2, R13, R2, 0x17 ;  /* 0x000000020d027211 */ /* 0x000fe200078eb8ff */
[----:B------:R-:W-:Y:S06]  /*13a0*/  BRA `(.L_x_25) ;  /* 0x0000000000207947 */ /* 0x000fec0003800000 */
.L_x_22:
[----:B------:R-:W-:-:S04]  /*13b0*/  LOP3.LUT R2, R13, 0x80000000, R2, 0x48, !PT ;  /* 0x800000000d027812 */ /* 0x000fc800078e4802 */
[----:B------:R-:W-:Y:S01]  /*13c0*/  LOP3.LUT R2, R2, 0x7f800000, RZ, 0xfc, !PT ;  /* 0x7f80000002027812 */ /* 0x000fe200078efcff */
[----:B------:R-:W-:Y:S06]  /*13d0*/  BRA `(.L_x_25) ;  /* 0x0000000000147947 */ /* 0x000fec0003800000 */
.L_x_21:
[----:B------:R-:W-:Y:S01]  /*13e0*/  LOP3.LUT R2, R13, 0x80000000, R2, 0x48, !PT ;  /* 0x800000000d027812 */ /* 0x000fe200078e4802 */
[----:B------:R-:W-:Y:S06]  /*13f0*/  BRA `(.L_x_25) ;  /* 0x00000000000c7947 */ /* 0x000fec0003800000 */
.L_x_20:
[----:B------:R-:W0:Y:S01]  /*1400*/  MUFU.RSQ R2, -QNAN ;  /* 0xffc0000000027908 */ /* 0x000e220000001400 */
[----:B------:R-:W-:Y:S05]  /*1410*/  BRA `(.L_x_25) ;  /* 0x0000000000047947 */ /* 0x000fea0003800000 */
.L_x_19:
[----:B------:R-:W-:-:S07]  /*1420*/  FADD.FTZ R2, R2, R3 ;  /* 0x0000000302027221 */ /* 0x000fce0000010000 */
.L_x_25:
[----:B------:R-:W-:Y:S02]  /*1430*/  HFMA2 R11, -RZ, RZ, 0, 0 ;  /* 0x00000000ff0b7431 */ /* 0x000fe400000001ff */
[----:B------:R-:W-:-:S04]  /*1440*/  IMAD.MOV.U32 R10, RZ, RZ, R8 ;  /* 0x000000ffff0a7224 */ /* 0x000fc800078e0008 */
[----:B0-----:R-:W-:Y:S05]  /*1450*/  RET.REL.NODEC R10 `(_Z12topk_softmaxPKfPiPfi) ;  /* 0xffffffe80ae87950 */ /* 0x001fea0003c3ffff */
.L_x_26:
[----:B------:R-:W-:-:S00]  /*1460*/  BRA `(.L_x_26) ;  /* 0xfffffffc00fc7947 */ /* 0x000fc0000383ffff */
[----:B------:R-:W-:-:S00]  /*1470*/  NOP ;  /* 0x0000000000007918 */ /* 0x000fc00000000000 */
        /* <DEDUP_REMOVED lines=8> */
.L_x_27:


//--------------------- .nv.shared._Z12topk_softmaxPKfPiPfi --------------------------
	.section	.nv.shared._Z12topk_softmaxPKfPiPfi,"aw",@nobits
	.sectionflags	@""
	.align	4
.nv.shared._Z12topk_softmaxPKfPiPfi:
	.zero		1056


//--------------------- .nv.shared.reserved.0     --------------------------
	.section	.nv.shared.reserved.0,"aw",@nobits
	.weak		__nv_reservedSMEM_offset_0_alias
	.size		__nv_reservedSMEM_offset_0_alias, 0, 64
	.other		__nv_reservedSMEM_offset_0_alias,@"STO_CUDA_RESERVED_SHARED STV_DEFAULT"
__nv_reservedSMEM_offset_0_alias:
	.zero		0
	.zero		64


//--------------------- .nv.constant0._Z12topk_softmaxPKfPiPfi --------------------------
	.section	.nv.constant0._Z12topk_softmaxPKfPiPfi,"a",@progbits
	.sectionflags	@""
	.align	4
.nv.constant0._Z12topk_softmaxPKfPiPfi:
	.zero		924


//--------------------- SYMBOLS --------------------------

	.type		.nv.reservedSmem.offset0,@object
	.size		.nv.reservedSmem.offset0,0x4
	.type		.nv.reservedSmem.cap,@object
	.size		.nv.reservedSmem.cap,0x4
